	.headerflags	@"EF_CUDA_TEXMODE_UNIFIED EF_CUDA_64BIT_ADDRESS EF_CUDA_ACCELERATORS EF_CUDA_SM90 EF_CUDA_VIRTUAL_SM(EF_CUDA_SM90)"
	.elftype	@"ET_EXEC"


//--------------------- .nv.info                  --------------------------
	.section	.nv.info,"",@"SHT_CUDA_INFO"
	.align	4


	//----- nvinfo : EIATTR_REGCOUNT
	.align		4
        /*0000*/ 	.byte	0x04, 0x2f
        /*0002*/ 	.short	(.L_1 - .L_0)
	.align		4
.L_0:
        /*0004*/ 	.word	index@(triton_poi_fused_repeat_0)
        /*0008*/ 	.word	0x00000009


	//----- nvinfo : EIATTR_MIN_STACK_SIZE
	.align		4
.L_1:
        /*000c*/ 	.byte	0x04, 0x12
        /*000e*/ 	.short	(.L_3 - .L_2)
	.align		4
.L_2:
        /*0010*/ 	.word	index@(triton_poi_fused_repeat_0)
        /*0014*/ 	.word	0x00000000


	//----- nvinfo : EIATTR_FRAME_SIZE
	.align		4
.L_3:
        /*0018*/ 	.byte	0x04, 0x11
        /*001a*/ 	.short	(.L_5 - .L_4)
	.align		4
.L_4:
        /*001c*/ 	.word	index@(triton_poi_fused_repeat_0)
        /*0020*/ 	.word	0x00000000


	//----- nvinfo : EIATTR_MIN_STACK_SIZE
	.align		4
.L_5:
        /*0024*/ 	.byte	0x04, 0x12
        /*0026*/ 	.short	(.L_7 - .L_6)
	.align		4
.L_6:
        /*0028*/ 	.word	index@(triton_poi_fused_repeat_0)
        /*002c*/ 	.word	0x00000000
.L_7:


//--------------------- .nv.info.triton_poi_fused_repeat_0 --------------------------
	.section	.nv.info.triton_poi_fused_repeat_0,"",@"SHT_CUDA_INFO"
	.sectionflags	@""
	.align	4


	//----- nvinfo : EIATTR_CUDA_API_VERSION
	.align		4
        /*0000*/ 	.byte	0x04, 0x37
        /*0002*/ 	.short	(.L_9 - .L_8)
.L_8:
        /*0004*/ 	.word	0x0000007c


	//----- nvinfo : EIATTR_KPARAM_INFO
	.align		4
.L_9:
        /*0008*/ 	.byte	0x04, 0x17
        /*000a*/ 	.short	(.L_11 - .L_10)
.L_10:
        /*000c*/ 	.word	0x00000000
        /*0010*/ 	.short	0x0001
        /*0012*/ 	.short	0x0008
        /*0014*/ 	.byte	0x00, 0xf0, 0x11, 0x00


	//----- nvinfo : EIATTR_KPARAM_INFO
	.align		4
.L_11:
        /*0018*/ 	.byte	0x04, 0x17
        /*001a*/ 	.short	(.L_13 - .L_12)
.L_12:
        /*001c*/ 	.word	0x00000000
        /*0020*/ 	.short	0x0000
        /*0022*/ 	.short	0x0000
        /*0024*/ 	.byte	0x00, 0xf4, 0x21, 0x00


	//----- nvinfo : EIATTR_SPARSE_MMA_MASK
	.align		4
.L_13:
        /*0028*/ 	.byte	0x03, 0x50
        /*002a*/ 	.short	0x0000


	//----- nvinfo : EIATTR_MAXREG_COUNT
	.align		4
        /*002c*/ 	.byte	0x03, 0x1b
        /*002e*/ 	.short	0x00ff


	//----- nvinfo : EIATTR_EXIT_INSTR_OFFSETS
	.align		4
        /*0030*/ 	.byte	0x04, 0x1c
        /*0032*/ 	.short	(.L_15 - .L_14)


	//   ....[0]....
.L_14:
        /*0034*/ 	.word	0x000000f0


	//   ....[1]....
        /*0038*/ 	.word	0x00000120


	//----- nvinfo : EIATTR_REQNTID
	.align		4
.L_15:
        /*003c*/ 	.byte	0x04, 0x10
        /*003e*/ 	.short	(.L_17 - .L_16)
.L_16:
        /*0040*/ 	.word	0x00000020
        /*0044*/ 	.word	0x00000001
        /*0048*/ 	.word	0x00000001


	//----- nvinfo : EIATTR_CBANK_PARAM_SIZE
	.align		4
.L_17:
        /*004c*/ 	.byte	0x03, 0x19
        /*004e*/ 	.short	0x000c


	//----- nvinfo : EIATTR_PARAM_CBANK
	.align		4
        /*0050*/ 	.byte	0x04, 0x0a
        /*0052*/ 	.short	(.L_19 - .L_18)
	.align		4
.L_18:
        /*0054*/ 	.word	index@(.nv.constant0.triton_poi_fused_repeat_0)
        /*0058*/ 	.short	0x0210
        /*005a*/ 	.short	0x000c


	//----- nvinfo : EIATTR_SW_WAR
	.align		4
.L_19:
        /*005c*/ 	.byte	0x04, 0x36
        /*005e*/ 	.short	(.L_21 - .L_20)
.L_20:
        /*0060*/ 	.word	0x00000008
.L_21:


//--------------------- .nv.callgraph             --------------------------
	.section	.nv.callgraph,"",@"SHT_CUDA_CALLGRAPH"
	.align	4
	.sectionentsize	8
	.align		4
        /*0000*/ 	.word	0x00000000
	.align		4
        /*0004*/ 	.word	0xffffffff
	.align		4
        /*0008*/ 	.word	0x00000000
	.align		4
        /*000c*/ 	.word	0xfffffffe
	.align		4
        /*0010*/ 	.word	0x00000000
	.align		4
        /*0014*/ 	.word	0xfffffffd
	.align		4
        /*0018*/ 	.word	0x00000000
	.align		4
        /*001c*/ 	.word	0xfffffffc


//--------------------- .text.triton_poi_fused_repeat_0 --------------------------
	.section	.text.triton_poi_fused_repeat_0,"ax",@progbits
	.align	128
        .global         triton_poi_fused_repeat_0
        .type           triton_poi_fused_repeat_0,@function
        .size           triton_poi_fused_repeat_0,(.L_x_1 - triton_poi_fused_repeat_0)
        .other          triton_poi_fused_repeat_0,@"STO_CUDA_ENTRY STV_DEFAULT"
triton_poi_fused_repeat_0:
.text.triton_poi_fused_repeat_0:
[----:B------:R-:W0:Y:S02]  /*0000*/  LDC R1, c[0x0][0x28] ;  /* 0x00000a00ff017b82 */ /* 0x000e240000000800 */
[----:B------:R-:W1:Y:S01]  /*0010*/  S2R R6, SR_TID.X ;  /* 0x0000000000067919 */ /* 0x000e620000002100 */
[----:B------:R-:W2:Y:S01]  /*0020*/  LDC.64 R2, c[0x0][0x210] ;  /* 0x00008400ff027b82 */ /* 0x000ea20000000a00 */
[----:B------:R-:W3:Y:S01]  /*0030*/  S2R R5, SR_CTAID.X ;  /* 0x0000000000057919 */ /* 0x000ee20000002500 */
[C---:B-1----:R-:W-:Y:S02]  /*0040*/  LOP3.LUT R0, R6.reuse, 0xf, RZ, 0xc0, !PT ;  /* 0x0000000f06007812 */ /* 0x042fe400078ec0ff */
[----:B------:R-:W-:Y:S02]  /*0050*/  LOP3.LUT P0, RZ, R6, 0x10, RZ, 0xc0, !PT ;  /* 0x0000001006ff7812 */ /* 0x000fe4000780c0ff */
[----:B---3--:R-:W-:Y:S01]  /*0060*/  SHF.R.S32.HI R4, RZ, 0x1b, R5 ;  /* 0x0000001bff047819 */ /* 0x008fe20000011405 */
[----:B------:R-:W-:-:S03]  /*0070*/  IMAD R5, R5, 0x10, R0 ;  /* 0x0000001005057824 */ /* 0x000fc600078e0200 */
[----:B------:R-:W-:Y:S01]  /*0080*/  SGXT R0, R4, 0x1 ;  /* 0x000000010400781a */ /* 0x000fe20000000200 */
[C---:B--2---:R-:W-:Y:S01]  /*0090*/  IMAD.WIDE R2, R5.reuse, 0x8, R2 ;  /* 0x0000000805027825 */ /* 0x044fe200078e0202 */
[----:B------:R-:W-:Y:S02]  /*00a0*/  ISETP.LT.AND P0, PT, R5, 0x10, !P0 ;  /* 0x000000100500780c */ /* 0x000fe40004701270 */
[----:B------:R-:W-:-:S04]  /*00b0*/  LEA.HI R0, R0, R5, RZ, 0x2 ;  /* 0x0000000500007211 */ /* 0x000fc800078f10ff */
[----:B------:R-:W-:-:S05]  /*00c0*/  LOP3.LUT R0, R0, 0xfffffffc, RZ, 0xc0, !PT ;  /* 0xfffffffc00007812 */ /* 0x000fca00078ec0ff */
[----:B------:R-:W-:-:S05]  /*00d0*/  IMAD.IADD R4, R5, 0x1, -R0 ;  /* 0x0000000105047824 */ /* 0x000fca00078e0a00 */
[----:B------:R-:W-:Y:S01]  /*00e0*/  SHF.R.S32.HI R5, RZ, 0x1f, R4 ;  /* 0x0000001fff057819 */ /* 0x000fe20000011404 */
[----:B------:R-:W-:Y:S06]  /*00f0*/  @!P0 EXIT ;  /* 0x000000000000894d */ /* 0x000fec0003800000 */
[----:B------:R-:W-:Y:S02]  /*0100*/  ULDC.64 UR4, c[0x0][0x208] ;  /* 0x0000820000047ab9 */ /* 0x000fe40000000a00 */
[----:B------:R-:W-:Y:S01]  /*0110*/  STG.E.64 desc[UR4][R2.64], R4 ;  /* 0x0000000402007986 */ /* 0x000fe2000c101b04 */
[----:B------:R-:W-:Y:S05]  /*0120*/  EXIT ;  /* 0x000000000000794d */ /* 0x000fea0003800000 */
.L_x_0:
[----:B------:R-:W-:-:S00]  /*0130*/  BRA `(.L_x_0) ;  /* 0xfffffffc00fc7947 */ /* 0x000fc0000383ffff */
[----:B------:R-:W-:-:S00]  /*0140*/  NOP ;  /* 0x0000000000007918 */ /* 0x000fc00000000000 */
        /* <DEDUP_REMOVED lines=11> */
.L_x_1:


//--------------------- .nv.constant0.triton_poi_fused_repeat_0 --------------------------
	.section	.nv.constant0.triton_poi_fused_repeat_0,"a",@progbits
	.sectionflags	@""
	.align	4
.nv.constant0.triton_poi_fused_repeat_0:
	.zero		540
